//
// Generated by NVIDIA NVVM Compiler
//
// Compiler Build ID: CL-36424714
// Cuda compilation tools, release 13.0, V13.0.88
// Based on NVVM 20.0.0
//

.version 9.0
.target sm_100
.address_size 64

	// .globl	_Z3sumPiS_i

.visible .entry _Z3sumPiS_i(
	.param .u64 .ptr .align 1 _Z3sumPiS_i_param_0,
	.param .u64 .ptr .align 1 _Z3sumPiS_i_param_1,
	.param .u32 _Z3sumPiS_i_param_2
)
{
	.reg .pred 	%p<10>;
	.reg .b32 	%r<117>;
	.reg .b64 	%rd<16>;

	ld.param.u64 	%rd4, [_Z3sumPiS_i_param_0];
	ld.param.u64 	%rd3, [_Z3sumPiS_i_param_1];
	ld.param.u32 	%r35, [_Z3sumPiS_i_param_2];
	cvta.to.global.u64 	%rd1, %rd4;
	mov.u32 	%r1, %ctaid.x;
	shl.b32 	%r105, %r1, 8;
	setp.le.s32 	%p1, %r35, %r105;
	mov.b32 	%r116, 0;
	@%p1 bra 	$L__BB0_13;
	add.s32 	%r39, %r105, 1;
	add.s32 	%r40, %r105, 256;
	min.s32 	%r41, %r40, %r35;
	max.s32 	%r3, %r41, %r39;
	and.b32  	%r4, %r3, 15;
	sub.s32 	%r42, %r105, %r3;
	setp.gt.u32 	%p2, %r42, -16;
	mov.b32 	%r116, 0;
	@%p2 bra 	$L__BB0_4;
	add.s32 	%r44, %r105, %r4;
	sub.s32 	%r101, %r44, %r3;
	add.s64 	%rd2, %rd1, 32;
	mov.b32 	%r116, 0;
$L__BB0_3:
	.pragma "nounroll";
	mul.wide.s32 	%rd5, %r105, 4;
	add.s64 	%rd6, %rd2, %rd5;
	ld.global.u32 	%r45, [%rd6+-32];
	add.s32 	%r46, %r45, %r116;
	ld.global.u32 	%r47, [%rd6+-28];
	add.s32 	%r48, %r47, %r46;
	ld.global.u32 	%r49, [%rd6+-24];
	add.s32 	%r50, %r49, %r48;
	ld.global.u32 	%r51, [%rd6+-20];
	add.s32 	%r52, %r51, %r50;
	ld.global.u32 	%r53, [%rd6+-16];
	add.s32 	%r54, %r53, %r52;
	ld.global.u32 	%r55, [%rd6+-12];
	add.s32 	%r56, %r55, %r54;
	ld.global.u32 	%r57, [%rd6+-8];
	add.s32 	%r58, %r57, %r56;
	ld.global.u32 	%r59, [%rd6+-4];
	add.s32 	%r60, %r59, %r58;
	ld.global.u32 	%r61, [%rd6];
	add.s32 	%r62, %r61, %r60;
	ld.global.u32 	%r63, [%rd6+4];
	add.s32 	%r64, %r63, %r62;
	ld.global.u32 	%r65, [%rd6+8];
	add.s32 	%r66, %r65, %r64;
	ld.global.u32 	%r67, [%rd6+12];
	add.s32 	%r68, %r67, %r66;
	ld.global.u32 	%r69, [%rd6+16];
	add.s32 	%r70, %r69, %r68;
	ld.global.u32 	%r71, [%rd6+20];
	add.s32 	%r72, %r71, %r70;
	ld.global.u32 	%r73, [%rd6+24];
	add.s32 	%r74, %r73, %r72;
	ld.global.u32 	%r75, [%rd6+28];
	add.s32 	%r116, %r75, %r74;
	add.s32 	%r105, %r105, 16;
	add.s32 	%r101, %r101, 16;
	setp.ne.s32 	%p3, %r101, 0;
	@%p3 bra 	$L__BB0_3;
$L__BB0_4:
	setp.eq.s32 	%p4, %r4, 0;
	@%p4 bra 	$L__BB0_13;
	and.b32  	%r15, %r3, 7;
	setp.lt.u32 	%p5, %r4, 8;
	@%p5 bra 	$L__BB0_7;
	mul.wide.s32 	%rd7, %r105, 4;
	add.s64 	%rd8, %rd1, %rd7;
	ld.global.u32 	%r77, [%rd8];
	add.s32 	%r78, %r77, %r116;
	ld.global.u32 	%r79, [%rd8+4];
	add.s32 	%r80, %r79, %r78;
	ld.global.u32 	%r81, [%rd8+8];
	add.s32 	%r82, %r81, %r80;
	ld.global.u32 	%r83, [%rd8+12];
	add.s32 	%r84, %r83, %r82;
	ld.global.u32 	%r85, [%rd8+16];
	add.s32 	%r86, %r85, %r84;
	ld.global.u32 	%r87, [%rd8+20];
	add.s32 	%r88, %r87, %r86;
	ld.global.u32 	%r89, [%rd8+24];
	add.s32 	%r90, %r89, %r88;
	ld.global.u32 	%r91, [%rd8+28];
	add.s32 	%r116, %r91, %r90;
	add.s32 	%r105, %r105, 8;
$L__BB0_7:
	setp.eq.s32 	%p6, %r15, 0;
	@%p6 bra 	$L__BB0_13;
	and.b32  	%r21, %r3, 3;
	setp.lt.u32 	%p7, %r15, 4;
	@%p7 bra 	$L__BB0_10;
	mul.wide.s32 	%rd9, %r105, 4;
	add.s64 	%rd10, %rd1, %rd9;
	ld.global.u32 	%r93, [%rd10];
	add.s32 	%r94, %r93, %r116;
	ld.global.u32 	%r95, [%rd10+4];
	add.s32 	%r96, %r95, %r94;
	ld.global.u32 	%r97, [%rd10+8];
	add.s32 	%r98, %r97, %r96;
	ld.global.u32 	%r99, [%rd10+12];
	add.s32 	%r116, %r99, %r98;
	add.s32 	%r105, %r105, 4;
$L__BB0_10:
	setp.eq.s32 	%p8, %r21, 0;
	@%p8 bra 	$L__BB0_13;
	neg.s32 	%r113, %r21;
$L__BB0_12:
	.pragma "nounroll";
	mul.wide.s32 	%rd11, %r105, 4;
	add.s64 	%rd12, %rd1, %rd11;
	ld.global.u32 	%r100, [%rd12];
	add.s32 	%r116, %r100, %r116;
	add.s32 	%r105, %r105, 1;
	add.s32 	%r113, %r113, 1;
	setp.ne.s32 	%p9, %r113, 0;
	@%p9 bra 	$L__BB0_12;
$L__BB0_13:
	cvta.to.global.u64 	%rd13, %rd3;
	mul.wide.u32 	%rd14, %r1, 4;
	add.s64 	%rd15, %rd13, %rd14;
	st.global.u32 	[%rd15], %r116;
	ret;

}


// ===== COMPILED SASS (sm_100) =====

	.target	sm_100

	.elftype	@"ET_EXEC"


//--------------------- .note.nv.tkinfo           --------------------------
	.section	.note.nv.tkinfo,"",@"SHT_NOTE"
	.sectionflags	@"SHF_NOTE_NV_TKINFO"
	.tkinfo
        /*0018*/ 	.word	0x00000002
        /*0030*/ 	.string	""
        /*0030*/ 	.string	"ptxas"
        /*0030*/ 	.string	"Cuda compilation tools, release 13.0, V13.0.88"
        /*0030*/ 	.string	"Build cuda_13.0.r13.0/compiler.36424714_0"
        /*0030*/ 	.string	"-arch sm_100 -m 64 "



//--------------------- .note.nv.cuinfo           --------------------------
	.section	.note.nv.cuinfo,"",@"SHT_NOTE"
	.sectionflags	@"SHF_NOTE_NV_CUINFO"
        /*0018*/ 	.short	0x0002
        /*001a*/ 	.short	0x0064
        /*001c*/ 	.short	0x0082
	.zero		2


//--------------------- .nv.info                  --------------------------
	.section	.nv.info,"",@"SHT_CUDA_INFO"
	.align	4


	//----- nvinfo : EIATTR_REGCOUNT
	.align		4
        /*0000*/ 	.byte	0x04, 0x2f
        /*0002*/ 	.short	(.L_1 - .L_0)
	.align		4
.L_0:
        /*0004*/ 	.word	index@(_Z3sumPiS_i)
        /*0008*/ 	.word	0x0000001d


	//----- nvinfo : EIATTR_FRAME_SIZE
	.align		4
.L_1:
        /*000c*/ 	.byte	0x04, 0x11
        /*000e*/ 	.short	(.L_3 - .L_2)
	.align		4
.L_2:
        /*0010*/ 	.word	index@(_Z3sumPiS_i)
        /*0014*/ 	.word	0x00000000


	//----- nvinfo : EIATTR_MIN_STACK_SIZE
	.align		4
.L_3:
        /*0018*/ 	.byte	0x04, 0x12
        /*001a*/ 	.short	(.L_5 - .L_4)
	.align		4
.L_4:
        /*001c*/ 	.word	index@(_Z3sumPiS_i)
        /*0020*/ 	.word	0x00000000
.L_5:


//--------------------- .nv.compat                --------------------------
	.section	.nv.compat,"",@"SHT_CUDA_COMPAT_INFO"
	.align	4
        /*0000*/ 	.byte	0x02, 0x09, 0x00, 0x00, 0x02, 0x02, 0x01, 0x00, 0x02, 0x05, 0x05, 0x00, 0x03, 0x07, 0x01, 0x01
        /*0010*/ 	.byte	0x02, 0x03, 0x00, 0x00, 0x02, 0x06, 0x01, 0x00, 0x04, 0x0b, 0x08, 0x00, 0x09, 0x00, 0x00, 0x00
        /*0020*/ 	.byte	0x00, 0x00, 0x00, 0x00


//--------------------- .nv.info._Z3sumPiS_i      --------------------------
	.section	.nv.info._Z3sumPiS_i,"",@"SHT_CUDA_INFO"
	.sectionflags	@""
	.align	4


	//----- nvinfo : EIATTR_CUDA_API_VERSION
	.align		4
        /*0000*/ 	.byte	0x04, 0x37
        /*0002*/ 	.short	(.L_7 - .L_6)
.L_6:
        /*0004*/ 	.word	0x00000082


	//----- nvinfo : EIATTR_KPARAM_INFO
	.align		4
.L_7:
        /*0008*/ 	.byte	0x04, 0x17
        /*000a*/ 	.short	(.L_9 - .L_8)
.L_8:
        /*000c*/ 	.word	0x00000000
        /*0010*/ 	.short	0x0002
        /*0012*/ 	.short	0x0010
        /*0014*/ 	.byte	0x00, 0xf0, 0x11, 0x00


	//----- nvinfo : EIATTR_KPARAM_INFO
	.align		4
.L_9:
        /*0018*/ 	.byte	0x04, 0x17
        /*001a*/ 	.short	(.L_11 - .L_10)
.L_10:
        /*001c*/ 	.word	0x00000000
        /*0020*/ 	.short	0x0001
        /*0022*/ 	.short	0x0008
        /*0024*/ 	.byte	0x00, 0xf5, 0x21, 0x00


	//----- nvinfo : EIATTR_KPARAM_INFO
	.align		4
.L_11:
        /*0028*/ 	.byte	0x04, 0x17
        /*002a*/ 	.short	(.L_13 - .L_12)
.L_12:
        /*002c*/ 	.word	0x00000000
        /*0030*/ 	.short	0x0000
        /*0032*/ 	.short	0x0000
        /*0034*/ 	.byte	0x00, 0xf5, 0x21, 0x00


	//----- nvinfo : EIATTR_SPARSE_MMA_MASK
	.align		4
.L_13:
        /*0038*/ 	.byte	0x03, 0x50
        /*003a*/ 	.short	0x0000


	//----- nvinfo : EIATTR_MAXREG_COUNT
	.align		4
        /*003c*/ 	.byte	0x03, 0x1b
        /*003e*/ 	.short	0x00ff


	//----- nvinfo : EIATTR_MERCURY_ISA_VERSION
	.align		4
        /*0040*/ 	.byte	0x03, 0x5f
        /*0042*/ 	.short	0x0101


	//----- nvinfo : EIATTR_VRC_CTA_INIT_COUNT
	.align		4
        /*0044*/ 	.byte	0x02, 0x4a
	.zero		1
	.zero		1


	//----- nvinfo : EIATTR_EXIT_INSTR_OFFSETS
	.align		4
        /*0048*/ 	.byte	0x04, 0x1c
        /*004a*/ 	.short	(.L_15 - .L_14)


	//   ....[0]....
.L_14:
        /*004c*/ 	.word	0x00000610


	//----- nvinfo : EIATTR_CBANK_PARAM_SIZE
	.align		4
.L_15:
        /*0050*/ 	.byte	0x03, 0x19
        /*0052*/ 	.short	0x0014


	//----- nvinfo : EIATTR_PARAM_CBANK
	.align		4
        /*0054*/ 	.byte	0x04, 0x0a
        /*0056*/ 	.short	(.L_17 - .L_16)
	.align		4
.L_16:
        /*0058*/ 	.word	index@(.nv.constant0._Z3sumPiS_i)
        /*005c*/ 	.short	0x0380
        /*005e*/ 	.short	0x0014


	//----- nvinfo : EIATTR_SW_WAR
	.align		4
.L_17:
        /*0060*/ 	.byte	0x04, 0x36
        /*0062*/ 	.short	(.L_19 - .L_18)
.L_18:
        /*0064*/ 	.word	0x00000008
.L_19:


//--------------------- .nv.callgraph             --------------------------
	.section	.nv.callgraph,"",@"SHT_CUDA_CALLGRAPH"
	.align	4
	.sectionentsize	8
	.align		4
        /*0000*/ 	.word	0x00000000
	.align		4
        /*0004*/ 	.word	0xffffffff
	.align		4
        /*0008*/ 	.word	0x00000000
	.align		4
        /*000c*/ 	.word	0xfffffffe
	.align		4
        /*0010*/ 	.word	0x00000000
	.align		4
        /*0014*/ 	.word	0xfffffffd
	.align		4
        /*0018*/ 	.word	0x00000000
	.align		4
        /*001c*/ 	.word	0xfffffffc


//--------------------- .text._Z3sumPiS_i         --------------------------
	.section	.text._Z3sumPiS_i,"ax",@progbits
	.align	128
        .global         _Z3sumPiS_i
        .type           _Z3sumPiS_i,@function
        .size           _Z3sumPiS_i,(.L_x_7 - _Z3sumPiS_i)
        .other          _Z3sumPiS_i,@"STO_CUDA_ENTRY STV_DEFAULT"
_Z3sumPiS_i:
.text._Z3sumPiS_i:
[----:B------:R-:W-:Y:S01]  /*0000*/  LDC R1, c[0x0][0x37c] ;  /* 0x0000df00ff017b82 */ /* 0x000fe20000000800 */
[----:B------:R-:W0:Y:S07]  /*0010*/  S2R R6, SR_CTAID.X ;  /* 0x0000000000067919 */ /* 0x000e2e0000002500 */
[----:B------:R-:W1:Y:S01]  /*0020*/  LDC R8, c[0x0][0x390] ;  /* 0x0000e400ff087b82 */ /* 0x000e620000000800 */
[----:B------:R-:W2:Y:S01]  /*0030*/  LDCU.64 UR4, c[0x0][0x358] ;  /* 0x00006b00ff0477ac */ /* 0x000ea20008000a00 */
[----:B------:R-:W-:-:S02]  /*0040*/  IMAD.MOV.U32 R0, RZ, RZ, RZ ;  /* 0x000000ffff007224 */ /* 0x000fc400078e00ff */
[----:B0-----:R-:W-:-:S05]  /*0050*/  IMAD.SHL.U32 R7, R6, 0x100, RZ ;  /* 0x0000010006077824 */ /* 0x001fca00078e00ff */
[----:B-1----:R-:W-:-:S13]  /*0060*/  ISETP.GE.AND P0, PT, R7, R8, PT ;  /* 0x000000080700720c */ /* 0x002fda0003f06270 */
[----:B--2---:R-:W-:Y:S05]  /*0070*/  @P0 BRA `(.L_x_0) ;  /* 0x0000000400580947 */ /* 0x004fea0003800000 */
[----:B------:R-:W-:-:S04]  /*0080*/  VIADDMNMX R8, R7, 0x100, R8, PT ;  /* 0x0000010007087846 */ /* 0x000fc80003800108 */
[----:B------:R-:W-:-:S04]  /*0090*/  VIADDMNMX R8, R7, 0x1, R8, !PT ;  /* 0x0000000107087846 */ /* 0x000fc80007800108 */
[----:B------:R-:W-:Y:S01]  /*00a0*/  LOP3.LUT R10, R8, 0xf, RZ, 0xc0, !PT ;  /* 0x0000000f080a7812 */ /* 0x000fe200078ec0ff */
[----:B------:R-:W-:-:S03]  /*00b0*/  IMAD.IADD R0, R7, 0x1, -R8 ;  /* 0x0000000107007824 */ /* 0x000fc600078e0a08 */
[----:B------:R-:W-:Y:S02]  /*00c0*/  ISETP.NE.AND P0, PT, R10, RZ, PT ;  /* 0x000000ff0a00720c */ /* 0x000fe40003f05270 */
[----:B------:R-:W-:Y:S01]  /*00d0*/  ISETP.GT.U32.AND P1, PT, R0, -0x10, PT ;  /* 0xfffffff00000780c */ /* 0x000fe20003f24070 */
[----:B------:R-:W-:-:S12]  /*00e0*/  IMAD.MOV.U32 R0, RZ, RZ, RZ ;  /* 0x000000ffff007224 */ /* 0x000fd800078e00ff */
[----:B------:R-:W-:Y:S05]  /*00f0*/  @P1 BRA `(.L_x_1) ;  /* 0x0000000000881947 */ /* 0x000fea0003800000 */
[----:B------:R-:W0:Y:S01]  /*0100*/  LDC.64 R2, c[0x0][0x380] ;  /* 0x0000e000ff027b82 */ /* 0x000e220000000a00 */
[----:B------:R-:W-:Y:S01]  /*0110*/  IADD3 R9, PT, PT, -R8, R7, R10 ;  /* 0x0000000708097210 */ /* 0x000fe20007ffe10a */
[----:B------:R-:W-:Y:S01]  /*0120*/  IMAD.MOV.U32 R0, RZ, RZ, RZ ;  /* 0x000000ffff007224 */ /* 0x000fe200078e00ff */
[----:B0-----:R-:W-:-:S05]  /*0130*/  IADD3 R2, P1, PT, R2, 0x20, RZ ;  /* 0x0000002002027810 */ /* 0x001fca0007f3e0ff */
[----:B------:R-:W-:-:S08]  /*0140*/  IMAD.X R3, RZ, RZ, R3, P1 ;  /* 0x000000ffff037224 */ /* 0x000fd000008e0603 */
.L_x_2:
[----:B------:R-:W-:-:S05]  /*0150*/  IMAD.WIDE R4, R7, 0x4, R2 ;  /* 0x0000000407047825 */ /* 0x000fca00078e0202 */
[----:B------:R-:W2:Y:S04]  /*0160*/  LDG.E R19, desc[UR4][R4.64+-0x20] ;  /* 0xffffe00404137981 */ /* 0x000ea8000c1e1900 */
[----:B------:R-:W2:Y:S04]  /*0170*/  LDG.E R20, desc[UR4][R4.64+-0x1c] ;  /* 0xffffe40404147981 */ /* 0x000ea8000c1e1900 */
[----:B------:R-:W3:Y:S04]  /*0180*/  LDG.E R22, desc[UR4][R4.64+-0x18] ;  /* 0xffffe80404167981 */ /* 0x000ee8000c1e1900 */
[----:B------:R-:W3:Y:S04]  /*0190*/  LDG.E R21, desc[UR4][R4.64+-0x14] ;  /* 0xffffec0404157981 */ /* 0x000ee8000c1e1900 */
[----:B------:R-:W4:Y:S04]  /*01a0*/  LDG.E R24, desc[UR4][R4.64+-0x10] ;  /* 0xfffff00404187981 */ /* 0x000f28000c1e1900 */
[----:B------:R-:W4:Y:S04]  /*01b0*/  LDG.E R23, desc[UR4][R4.64+-0xc] ;  /* 0xfffff40404177981 */ /* 0x000f28000c1e1900 */
[----:B------:R-:W5:Y:S04]  /*01c0*/  LDG.E R26, desc[UR4][R4.64+-0x8] ;  /* 0xfffff804041a7981 */ /* 0x000f68000c1e1900 */
        /* <DEDUP_REMOVED lines=8> */
[----:B------:R-:W5:Y:S01]  /*0250*/  LDG.E R18, desc[UR4][R4.64+0x1c] ;  /* 0x00001c0404127981 */ /* 0x000f62000c1e1900 */
[----:B------:R-:W-:-:S02]  /*0260*/  VIADD R9, R9, 0x10 ;  /* 0x0000001009097836 */ /* 0x000fc40000000000 */
[----:B------:R-:W-:-:S03]  /*0270*/  VIADD R7, R7, 0x10 ;  /* 0x0000001007077836 */ /* 0x000fc60000000000 */
[----:B------:R-:W-:Y:S02]  /*0280*/  ISETP.NE.AND P1, PT, R9, RZ, PT ;  /* 0x000000ff0900720c */ /* 0x000fe40003f25270 */
[----:B--2---:R-:W-:-:S04]  /*0290*/  IADD3 R19, PT, PT, R20, R19, R0 ;  /* 0x0000001314137210 */ /* 0x004fc80007ffe000 */
[----:B---3--:R-:W-:-:S04]  /*02a0*/  IADD3 R19, PT, PT, R21, R22, R19 ;  /* 0x0000001615137210 */ /* 0x008fc80007ffe013 */
[----:B----4-:R-:W-:-:S04]  /*02b0*/  IADD3 R19, PT, PT, R23, R24, R19 ;  /* 0x0000001817137210 */ /* 0x010fc80007ffe013 */
[----:B-----5:R-:W-:-:S04]  /*02c0*/  IADD3 R19, PT, PT, R25, R26, R19 ;  /* 0x0000001a19137210 */ /* 0x020fc80007ffe013 */
[----:B------:R-:W-:-:S04]  /*02d0*/  IADD3 R16, PT, PT, R16, R17, R19 ;  /* 0x0000001110107210 */ /* 0x000fc80007ffe013 */
[----:B------:R-:W-:-:S04]  /*02e0*/  IADD3 R14, PT, PT, R14, R15, R16 ;  /* 0x0000000f0e0e7210 */ /* 0x000fc80007ffe010 */
[----:B------:R-:W-:-:S04]  /*02f0*/  IADD3 R12, PT, PT, R12, R13, R14 ;  /* 0x0000000d0c0c7210 */ /* 0x000fc80007ffe00e */
[----:B------:R-:W-:Y:S01]  /*0300*/  IADD3 R0, PT, PT, R18, R11, R12 ;  /* 0x0000000b12007210 */ /* 0x000fe20007ffe00c */
[----:B------:R-:W-:Y:S06]  /*0310*/  @P1 BRA `(.L_x_2) ;  /* 0xfffffffc008c1947 */ /* 0x000fec000383ffff */
.L_x_1:
[----:B------:R-:W-:Y:S05]  /*0320*/  @!P0 BRA `(.L_x_0) ;  /* 0x0000000000ac8947 */ /* 0x000fea0003800000 */
[----:B------:R-:W-:Y:S02]  /*0330*/  ISETP.GE.U32.AND P0, PT, R10, 0x8, PT ;  /* 0x000000080a00780c */ /* 0x000fe40003f06070 */
[----:B------:R-:W-:-:S04]  /*0340*/  LOP3.LUT R15, R8, 0x7, RZ, 0xc0, !PT ;  /* 0x00000007080f7812 */ /* 0x000fc800078ec0ff */
[----:B------:R-:W-:-:S07]  /*0350*/  ISETP.NE.AND P1, PT, R15, RZ, PT ;  /* 0x000000ff0f00720c */ /* 0x000fce0003f25270 */
[----:B------:R-:W-:Y:S06]  /*0360*/  @!P0 BRA `(.L_x_3) ;  /* 0x00000000003c8947 */ /* 0x000fec0003800000 */
[----:B------:R-:W0:Y:S02]  /*0370*/  LDC.64 R2, c[0x0][0x380] ;  /* 0x0000e000ff027b82 */ /* 0x000e240000000a00 */
[----:B0-----:R-:W-:-:S05]  /*0380*/  IMAD.WIDE R2, R7, 0x4, R2 ;  /* 0x0000000407027825 */ /* 0x001fca00078e0202 */
[----:B------:R-:W2:Y:S04]  /*0390*/  LDG.E R5, desc[UR4][R2.64] ;  /* 0x0000000402057981 */ /* 0x000ea8000c1e1900 */
[----:B------:R-:W2:Y:S04]  /*03a0*/  LDG.E R4, desc[UR4][R2.64+0x4] ;  /* 0x0000040402047981 */ /* 0x000ea8000c1e1900 */
[----:B------:R-:W3:Y:S04]  /*03b0*/  LDG.E R9, desc[UR4][R2.64+0x8] ;  /* 0x0000080402097981 */ /* 0x000ee8000c1e1900 */
[----:B------:R-:W3:Y:S04]  /*03c0*/  LDG.E R10, desc[UR4][R2.64+0xc] ;  /* 0x00000c04020a7981 */ /* 0x000ee8000c1e1900 */
[----:B------:R-:W4:Y:S04]  /*03d0*/  LDG.E R11, desc[UR4][R2.64+0x10] ;  /* 0x00001004020b7981 */ /* 0x000f28000c1e1900 */
[----:B------:R-:W4:Y:S04]  /*03e0*/  LDG.E R12, desc[UR4][R2.64+0x14] ;  /* 0x00001404020c7981 */ /* 0x000f28000c1e1900 */
[----:B------:R-:W5:Y:S04]  /*03f0*/  LDG.E R13, desc[UR4][R2.64+0x18] ;  /* 0x00001804020d7981 */ /* 0x000f68000c1e1900 */
[----:B------:R-:W5:Y:S01]  /*0400*/  LDG.E R14, desc[UR4][R2.64+0x1c] ;  /* 0x00001c04020e7981 */ /* 0x000f62000c1e1900 */
[----:B------:R-:W-:Y:S01]  /*0410*/  VIADD R7, R7, 0x8 ;  /* 0x0000000807077836 */ /* 0x000fe20000000000 */
[----:B--2---:R-:W-:-:S04]  /*0420*/  IADD3 R4, PT, PT, R4, R5, R0 ;  /* 0x0000000504047210 */ /* 0x004fc80007ffe000 */
[----:B---3--:R-:W-:-:S04]  /*0430*/  IADD3 R4, PT, PT, R10, R9, R4 ;  /* 0x000000090a047210 */ /* 0x008fc80007ffe004 */
[----:B----4-:R-:W-:-:S04]  /*0440*/  IADD3 R4, PT, PT, R12, R11, R4 ;  /* 0x0000000b0c047210 */ /* 0x010fc80007ffe004 */
[----:B-----5:R-:W-:-:S07]  /*0450*/  IADD3 R0, PT, PT, R14, R13, R4 ;  /* 0x0000000d0e007210 */ /* 0x020fce0007ffe004 */
.L_x_3:
        /* <DEDUP_REMOVED lines=10> */
[----:B------:R-:W3:Y:S01]  /*0500*/  LDG.E R10, desc[UR4][R2.64+0xc] ;  /* 0x00000c04020a7981 */ /* 0x000ee2000c1e1900 */
[----:B------:R-:W-:Y:S01]  /*0510*/  VIADD R7, R7, 0x4 ;  /* 0x0000000407077836 */ /* 0x000fe20000000000 */
[----:B--2---:R-:W-:-:S04]  /*0520*/  IADD3 R0, PT, PT, R4, R5, R0 ;  /* 0x0000000504007210 */ /* 0x004fc80007ffe000 */
[----:B---3--:R-:W-:-:S07]  /*0530*/  IADD3 R0, PT, PT, R10, R9, R0 ;  /* 0x000000090a007210 */ /* 0x008fce0007ffe000 */
.L_x_4:
[----:B------:R-:W-:Y:S05]  /*0540*/  @!P1 BRA `(.L_x_0) ;  /* 0x0000000000249947 */ /* 0x000fea0003800000 */
[----:B------:R-:W0:Y:S01]  /*0550*/  LDC.64 R4, c[0x0][0x380] ;  /* 0x0000e000ff047b82 */ /* 0x000e220000000a00 */
[----:B------:R-:W-:-:S07]  /*0560*/  IMAD.MOV R8, RZ, RZ, -R8 ;  /* 0x000000ffff087224 */ /* 0x000fce00078e0a08 */
.L_x_5:
[----:B0-----:R-:W-:-:S06]  /*0570*/  IMAD.WIDE R2, R7, 0x4, R4 ;  /* 0x0000000407027825 */ /* 0x001fcc00078e0204 */
[----:B------:R-:W2:Y:S01]  /*0580*/  LDG.E R3, desc[UR4][R2.64] ;  /* 0x0000000402037981 */ /* 0x000ea2000c1e1900 */
[----:B------:R-:W-:Y:S02]  /*0590*/  VIADD R8, R8, 0x1 ;  /* 0x0000000108087836 */ /* 0x000fe40000000000 */
[----:B------:R-:W-:-:S03]  /*05a0*/  VIADD R7, R7, 0x1 ;  /* 0x0000000107077836 */ /* 0x000fc60000000000 */
[----:B------:R-:W-:Y:S01]  /*05b0*/  ISETP.NE.AND P0, PT, R8, RZ, PT ;  /* 0x000000ff0800720c */ /* 0x000fe20003f05270 */
[----:B--2---:R-:W-:-:S12]  /*05c0*/  IMAD.IADD R0, R3, 0x1, R0 ;  /* 0x0000000103007824 */ /* 0x004fd800078e0200 */
[----:B------:R-:W-:Y:S05]  /*05d0*/  @P0 BRA `(.L_x_5) ;  /* 0xfffffffc00e40947 */ /* 0x000fea000383ffff */
.L_x_0:
[----:B------:R-:W0:Y:S02]  /*05e0*/  LDC.64 R2, c[0x0][0x388] ;  /* 0x0000e200ff027b82 */ /* 0x000e240000000a00 */
[----:B0-----:R-:W-:-:S05]  /*05f0*/  IMAD.WIDE.U32 R6, R6, 0x4, R2 ;  /* 0x0000000406067825 */ /* 0x001fca00078e0002 */
[----:B------:R-:W-:Y:S01]  /*0600*/  STG.E desc[UR4][R6.64], R0 ;  /* 0x0000000006007986 */ /* 0x000fe2000c101904 */
[----:B------:R-:W-:Y:S05]  /*0610*/  EXIT ;  /* 0x000000000000794d */ /* 0x000fea0003800000 */
.L_x_6:
[----:B------:R-:W-:-:S00]  /*0620*/  BRA `(.L_x_6) ;  /* 0xfffffffc00fc7947 */ /* 0x000fc0000383ffff */
[----:B------:R-:W-:-:S00]  /*0630*/  NOP ;  /* 0x0000000000007918 */ /* 0x000fc00000000000 */
        /* <DEDUP_REMOVED lines=12> */
.L_x_7:


//--------------------- .nv.shared.reserved.0     --------------------------
	.section	.nv.shared.reserved.0,"aw",@nobits
	.weak		__nv_reservedSMEM_offset_0_alias
	.size		__nv_reservedSMEM_offset_0_alias, 0, 64
	.other		__nv_reservedSMEM_offset_0_alias,@"STO_CUDA_RESERVED_SHARED STV_DEFAULT"
__nv_reservedSMEM_offset_0_alias:
	.zero		0
	.zero		64


//--------------------- .nv.constant0._Z3sumPiS_i --------------------------
	.section	.nv.constant0._Z3sumPiS_i,"a",@progbits
	.sectionflags	@""
	.align	4
.nv.constant0._Z3sumPiS_i:
	.zero		916


//--------------------- SYMBOLS --------------------------

	.type		.nv.reservedSmem.offset0,@object
	.size		.nv.reservedSmem.offset0,0x4
